//
// Generated by NVIDIA NVVM Compiler
//
// Compiler Build ID: CL-36424714
// Cuda compilation tools, release 13.0, V13.0.88
// Based on NVVM 20.0.0
//

.version 9.0
.target sm_100
.address_size 64

	// .globl	_Z15multiply_matrixPfS_S_i

.visible .entry _Z15multiply_matrixPfS_S_i(
	.param .u64 .ptr .align 1 _Z15multiply_matrixPfS_S_i_param_0,
	.param .u64 .ptr .align 1 _Z15multiply_matrixPfS_S_i_param_1,
	.param .u64 .ptr .align 1 _Z15multiply_matrixPfS_S_i_param_2,
	.param .u32 _Z15multiply_matrixPfS_S_i_param_3
)
{


	ret;

}


// ===== COMPILED SASS (sm_100) =====

	.target	sm_100

	.elftype	@"ET_EXEC"


//--------------------- .note.nv.tkinfo           --------------------------
	.section	.note.nv.tkinfo,"",@"SHT_NOTE"
	.sectionflags	@"SHF_NOTE_NV_TKINFO"
	.tkinfo
        /*0018*/ 	.word	0x00000002
        /*0030*/ 	.string	""
        /*0030*/ 	.string	"ptxas"
        /*0030*/ 	.string	"Cuda compilation tools, release 13.0, V13.0.88"
        /*0030*/ 	.string	"Build cuda_13.0.r13.0/compiler.36424714_0"
        /*0030*/ 	.string	"-arch sm_100 -m 64 "



//--------------------- .note.nv.cuinfo           --------------------------
	.section	.note.nv.cuinfo,"",@"SHT_NOTE"
	.sectionflags	@"SHF_NOTE_NV_CUINFO"
        /*0018*/ 	.short	0x0002
        /*001a*/ 	.short	0x0064
        /*001c*/ 	.short	0x0082
	.zero		2


//--------------------- .nv.info                  --------------------------
	.section	.nv.info,"",@"SHT_CUDA_INFO"
	.align	4


	//----- nvinfo : EIATTR_REGCOUNT
	.align		4
        /*0000*/ 	.byte	0x04, 0x2f
        /*0002*/ 	.short	(.L_1 - .L_0)
	.align		4
.L_0:
        /*0004*/ 	.word	index@(_Z15multiply_matrixPfS_S_i)
        /*0008*/ 	.word	0x00000004


	//----- nvinfo : EIATTR_FRAME_SIZE
	.align		4
.L_1:
        /*000c*/ 	.byte	0x04, 0x11
        /*000e*/ 	.short	(.L_3 - .L_2)
	.align		4
.L_2:
        /*0010*/ 	.word	index@(_Z15multiply_matrixPfS_S_i)
        /*0014*/ 	.word	0x00000000


	//----- nvinfo : EIATTR_MIN_STACK_SIZE
	.align		4
.L_3:
        /*0018*/ 	.byte	0x04, 0x12
        /*001a*/ 	.short	(.L_5 - .L_4)
	.align		4
.L_4:
        /*001c*/ 	.word	index@(_Z15multiply_matrixPfS_S_i)
        /*0020*/ 	.word	0x00000000
.L_5:


//--------------------- .nv.compat                --------------------------
	.section	.nv.compat,"",@"SHT_CUDA_COMPAT_INFO"
	.align	4
        /*0000*/ 	.byte	0x02, 0x09, 0x00, 0x00, 0x02, 0x02, 0x01, 0x00, 0x02, 0x05, 0x05, 0x00, 0x03, 0x07, 0x01, 0x01
        /*0010*/ 	.byte	0x02, 0x03, 0x00, 0x00, 0x02, 0x06, 0x01, 0x00, 0x04, 0x0b, 0x08, 0x00, 0x09, 0x00, 0x00, 0x00
        /*0020*/ 	.byte	0x00, 0x00, 0x00, 0x00


//--------------------- .nv.info._Z15multiply_matrixPfS_S_i --------------------------
	.section	.nv.info._Z15multiply_matrixPfS_S_i,"",@"SHT_CUDA_INFO"
	.sectionflags	@""
	.align	4


	//----- nvinfo : EIATTR_CUDA_API_VERSION
	.align		4
        /*0000*/ 	.byte	0x04, 0x37
        /*0002*/ 	.short	(.L_7 - .L_6)
.L_6:
        /*0004*/ 	.word	0x00000082


	//----- nvinfo : EIATTR_KPARAM_INFO
	.align		4
.L_7:
        /*0008*/ 	.byte	0x04, 0x17
        /*000a*/ 	.short	(.L_9 - .L_8)
.L_8:
        /*000c*/ 	.word	0x00000000
        /*0010*/ 	.short	0x0003
        /*0012*/ 	.short	0x0018
        /*0014*/ 	.byte	0x00, 0xf0, 0x11, 0x00


	//----- nvinfo : EIATTR_KPARAM_INFO
	.align		4
.L_9:
        /*0018*/ 	.byte	0x04, 0x17
        /*001a*/ 	.short	(.L_11 - .L_10)
.L_10:
        /*001c*/ 	.word	0x00000000
        /*0020*/ 	.short	0x0002
        /*0022*/ 	.short	0x0010
        /*0024*/ 	.byte	0x00, 0xf5, 0x21, 0x00


	//----- nvinfo : EIATTR_KPARAM_INFO
	.align		4
.L_11:
        /*0028*/ 	.byte	0x04, 0x17
        /*002a*/ 	.short	(.L_13 - .L_12)
.L_12:
        /*002c*/ 	.word	0x00000000
        /*0030*/ 	.short	0x0001
        /*0032*/ 	.short	0x0008
        /*0034*/ 	.byte	0x00, 0xf5, 0x21, 0x00


	//----- nvinfo : EIATTR_KPARAM_INFO
	.align		4
.L_13:
        /*0038*/ 	.byte	0x04, 0x17
        /*003a*/ 	.short	(.L_15 - .L_14)
.L_14:
        /*003c*/ 	.word	0x00000000
        /*0040*/ 	.short	0x0000
        /*0042*/ 	.short	0x0000
        /*0044*/ 	.byte	0x00, 0xf5, 0x21, 0x00


	//----- nvinfo : EIATTR_SPARSE_MMA_MASK
	.align		4
.L_15:
        /*0048*/ 	.byte	0x03, 0x50
        /*004a*/ 	.short	0x0000


	//----- nvinfo : EIATTR_MAXREG_COUNT
	.align		4
        /*004c*/ 	.byte	0x03, 0x1b
        /*004e*/ 	.short	0x00ff


	//----- nvinfo : EIATTR_MERCURY_ISA_VERSION
	.align		4
        /*0050*/ 	.byte	0x03, 0x5f
        /*0052*/ 	.short	0x0101


	//----- nvinfo : EIATTR_VRC_CTA_INIT_COUNT
	.align		4
        /*0054*/ 	.byte	0x02, 0x4a
	.zero		1
	.zero		1


	//----- nvinfo : EIATTR_EXIT_INSTR_OFFSETS
	.align		4
        /*0058*/ 	.byte	0x04, 0x1c
        /*005a*/ 	.short	(.L_17 - .L_16)


	//   ....[0]....
.L_16:
        /*005c*/ 	.word	0x00000010


	//----- nvinfo : EIATTR_CBANK_PARAM_SIZE
	.align		4
.L_17:
        /*0060*/ 	.byte	0x03, 0x19
        /*0062*/ 	.short	0x001c


	//----- nvinfo : EIATTR_PARAM_CBANK
	.align		4
        /*0064*/ 	.byte	0x04, 0x0a
        /*0066*/ 	.short	(.L_19 - .L_18)
	.align		4
.L_18:
        /*0068*/ 	.word	index@(.nv.constant0._Z15multiply_matrixPfS_S_i)
        /*006c*/ 	.short	0x0380
        /*006e*/ 	.short	0x001c


	//----- nvinfo : EIATTR_SW_WAR
	.align		4
.L_19:
        /*0070*/ 	.byte	0x04, 0x36
        /*0072*/ 	.short	(.L_21 - .L_20)
.L_20:
        /*0074*/ 	.word	0x00000008
.L_21:


//--------------------- .nv.callgraph             --------------------------
	.section	.nv.callgraph,"",@"SHT_CUDA_CALLGRAPH"
	.align	4
	.sectionentsize	8
	.align		4
        /*0000*/ 	.word	0x00000000
	.align		4
        /*0004*/ 	.word	0xffffffff
	.align		4
        /*0008*/ 	.word	0x00000000
	.align		4
        /*000c*/ 	.word	0xfffffffe
	.align		4
        /*0010*/ 	.word	0x00000000
	.align		4
        /*0014*/ 	.word	0xfffffffd
	.align		4
        /*0018*/ 	.word	0x00000000
	.align		4
        /*001c*/ 	.word	0xfffffffc


//--------------------- .text._Z15multiply_matrixPfS_S_i --------------------------
	.section	.text._Z15multiply_matrixPfS_S_i,"ax",@progbits
	.align	128
        .global         _Z15multiply_matrixPfS_S_i
        .type           _Z15multiply_matrixPfS_S_i,@function
        .size           _Z15multiply_matrixPfS_S_i,(.L_x_1 - _Z15multiply_matrixPfS_S_i)
        .other          _Z15multiply_matrixPfS_S_i,@"STO_CUDA_ENTRY STV_DEFAULT"
_Z15multiply_matrixPfS_S_i:
.text._Z15multiply_matrixPfS_S_i:
[----:B------:R-:W-:Y:S01]  /*0000*/  LDC R1, c[0x0][0x37c] ;  /* 0x0000df00ff017b82 */ /* 0x000fe20000000800 */
[----:B------:R-:W-:Y:S05]  /*0010*/  EXIT ;  /* 0x000000000000794d */ /* 0x000fea0003800000 */
.L_x_0:
[----:B------:R-:W-:-:S00]  /*0020*/  BRA `(.L_x_0) ;  /* 0xfffffffc00fc7947 */ /* 0x000fc0000383ffff */
[----:B------:R-:W-:-:S00]  /*0030*/  NOP ;  /* 0x0000000000007918 */ /* 0x000fc00000000000 */
        /* <DEDUP_REMOVED lines=12> */
.L_x_1:


//--------------------- .nv.shared.reserved.0     --------------------------
	.section	.nv.shared.reserved.0,"aw",@nobits
	.weak		__nv_reservedSMEM_offset_0_alias
	.size		__nv_reservedSMEM_offset_0_alias, 0, 64
	.other		__nv_reservedSMEM_offset_0_alias,@"STO_CUDA_RESERVED_SHARED STV_DEFAULT"
__nv_reservedSMEM_offset_0_alias:
	.zero		0
	.zero		64


//--------------------- .nv.constant0._Z15multiply_matrixPfS_S_i --------------------------
	.section	.nv.constant0._Z15multiply_matrixPfS_S_i,"a",@progbits
	.sectionflags	@""
	.align	4
.nv.constant0._Z15multiply_matrixPfS_S_i:
	.zero		924


//--------------------- SYMBOLS --------------------------

	.type		.nv.reservedSmem.offset0,@object
	.size		.nv.reservedSmem.offset0,0x4
